//
// Generated by NVIDIA NVVM Compiler
//
// Compiler Build ID: CL-36424714
// Cuda compilation tools, release 13.0, V13.0.88
// Based on NVVM 20.0.0
//

.version 9.0
.target sm_100
.address_size 64

	// .globl	_Z13shared_memoryPfS_S_S_iiiff
// _ZZ13shared_memoryPfS_S_S_iiiffE7sharedA has been demoted
// _ZZ13shared_memoryPfS_S_S_iiiffE7sharedB has been demoted

.visible .entry _Z13shared_memoryPfS_S_S_iiiff(
	.param .u64 .ptr .align 1 _Z13shared_memoryPfS_S_S_iiiff_param_0,
	.param .u64 .ptr .align 1 _Z13shared_memoryPfS_S_S_iiiff_param_1,
	.param .u64 .ptr .align 1 _Z13shared_memoryPfS_S_S_iiiff_param_2,
	.param .u64 .ptr .align 1 _Z13shared_memoryPfS_S_S_iiiff_param_3,
	.param .u32 _Z13shared_memoryPfS_S_S_iiiff_param_4,
	.param .u32 _Z13shared_memoryPfS_S_S_iiiff_param_5,
	.param .u32 _Z13shared_memoryPfS_S_S_iiiff_param_6,
	.param .f32 _Z13shared_memoryPfS_S_S_iiiff_param_7,
	.param .f32 _Z13shared_memoryPfS_S_S_iiiff_param_8
)
{
	.reg .pred 	%p<3>;
	.reg .b32 	%r<32>;
	.reg .b32 	%f<110>;
	.reg .b64 	%rd<27>;
	// demoted variable
	.shared .align 4 .b8 _ZZ13shared_memoryPfS_S_S_iiiffE7sharedA[4096];
	// demoted variable
	.shared .align 4 .b8 _ZZ13shared_memoryPfS_S_S_iiiffE7sharedB[4096];
	ld.param.u64 	%rd8, [_Z13shared_memoryPfS_S_S_iiiff_param_0];
	ld.param.u64 	%rd9, [_Z13shared_memoryPfS_S_S_iiiff_param_1];
	ld.param.u64 	%rd10, [_Z13shared_memoryPfS_S_S_iiiff_param_2];
	ld.param.u32 	%r12, [_Z13shared_memoryPfS_S_S_iiiff_param_5];
	ld.param.u32 	%r13, [_Z13shared_memoryPfS_S_S_iiiff_param_6];
	ld.param.f32 	%f4, [_Z13shared_memoryPfS_S_S_iiiff_param_7];
	ld.param.f32 	%f5, [_Z13shared_memoryPfS_S_S_iiiff_param_8];
	mov.u32 	%r14, %ctaid.x;
	mov.u32 	%r1, %ctaid.y;
	mov.u32 	%r2, %tid.x;
	shr.u32 	%r3, %r2, 5;
	and.b32  	%r4, %r2, 31;
	shl.b32 	%r5, %r14, 5;
	setp.lt.s32 	%p1, %r12, 1;
	mov.f32 	%f109, 0f00000000;
	@%p1 bra 	$L__BB0_3;
	mul.lo.s32 	%r16, %r12, %r5;
	mad.lo.s32 	%r17, %r12, %r3, %r4;
	and.b32  	%r18, %r2, 992;
	or.b32  	%r19, %r18, %r4;
	shl.b32 	%r20, %r19, 2;
	mov.u32 	%r21, _ZZ13shared_memoryPfS_S_S_iiiffE7sharedA;
	add.s32 	%r6, %r21, %r20;
	mad.lo.s32 	%r22, %r13, %r3, %r4;
	mov.u32 	%r23, _ZZ13shared_memoryPfS_S_S_iiiffE7sharedB;
	add.s32 	%r7, %r23, %r20;
	shl.b32 	%r24, %r13, 5;
	shl.b32 	%r25, %r2, 2;
	and.b32  	%r26, %r25, 3968;
	add.s32 	%r8, %r21, %r26;
	shl.b32 	%r27, %r4, 2;
	add.s32 	%r9, %r23, %r27;
	mul.wide.s32 	%rd11, %r16, 4;
	mul.wide.u32 	%rd12, %r17, 4;
	add.s64 	%rd13, %rd11, %rd12;
	cvta.to.global.u64 	%rd14, %rd8;
	add.s64 	%rd26, %rd14, %rd13;
	mul.wide.u32 	%rd15, %r1, 128;
	mul.wide.s32 	%rd16, %r22, 4;
	add.s64 	%rd17, %rd15, %rd16;
	cvta.to.global.u64 	%rd18, %rd9;
	add.s64 	%rd25, %rd18, %rd17;
	mul.wide.s32 	%rd3, %r24, 4;
	mov.f32 	%f109, 0f00000000;
	mov.b32 	%r31, 0;
$L__BB0_2:
	ld.global.f32 	%f8, [%rd26];
	st.shared.f32 	[%r6], %f8;
	ld.global.f32 	%f9, [%rd25];
	st.shared.f32 	[%r7], %f9;
	bar.sync 	0;
	ld.shared.f32 	%f10, [%r8];
	ld.shared.f32 	%f11, [%r9];
	fma.rn.f32 	%f12, %f10, %f11, %f109;
	ld.shared.f32 	%f13, [%r8+4];
	ld.shared.f32 	%f14, [%r9+128];
	fma.rn.f32 	%f15, %f13, %f14, %f12;
	ld.shared.f32 	%f16, [%r8+8];
	ld.shared.f32 	%f17, [%r9+256];
	fma.rn.f32 	%f18, %f16, %f17, %f15;
	ld.shared.f32 	%f19, [%r8+12];
	ld.shared.f32 	%f20, [%r9+384];
	fma.rn.f32 	%f21, %f19, %f20, %f18;
	ld.shared.f32 	%f22, [%r8+16];
	ld.shared.f32 	%f23, [%r9+512];
	fma.rn.f32 	%f24, %f22, %f23, %f21;
	ld.shared.f32 	%f25, [%r8+20];
	ld.shared.f32 	%f26, [%r9+640];
	fma.rn.f32 	%f27, %f25, %f26, %f24;
	ld.shared.f32 	%f28, [%r8+24];
	ld.shared.f32 	%f29, [%r9+768];
	fma.rn.f32 	%f30, %f28, %f29, %f27;
	ld.shared.f32 	%f31, [%r8+28];
	ld.shared.f32 	%f32, [%r9+896];
	fma.rn.f32 	%f33, %f31, %f32, %f30;
	ld.shared.f32 	%f34, [%r8+32];
	ld.shared.f32 	%f35, [%r9+1024];
	fma.rn.f32 	%f36, %f34, %f35, %f33;
	ld.shared.f32 	%f37, [%r8+36];
	ld.shared.f32 	%f38, [%r9+1152];
	fma.rn.f32 	%f39, %f37, %f38, %f36;
	ld.shared.f32 	%f40, [%r8+40];
	ld.shared.f32 	%f41, [%r9+1280];
	fma.rn.f32 	%f42, %f40, %f41, %f39;
	ld.shared.f32 	%f43, [%r8+44];
	ld.shared.f32 	%f44, [%r9+1408];
	fma.rn.f32 	%f45, %f43, %f44, %f42;
	ld.shared.f32 	%f46, [%r8+48];
	ld.shared.f32 	%f47, [%r9+1536];
	fma.rn.f32 	%f48, %f46, %f47, %f45;
	ld.shared.f32 	%f49, [%r8+52];
	ld.shared.f32 	%f50, [%r9+1664];
	fma.rn.f32 	%f51, %f49, %f50, %f48;
	ld.shared.f32 	%f52, [%r8+56];
	ld.shared.f32 	%f53, [%r9+1792];
	fma.rn.f32 	%f54, %f52, %f53, %f51;
	ld.shared.f32 	%f55, [%r8+60];
	ld.shared.f32 	%f56, [%r9+1920];
	fma.rn.f32 	%f57, %f55, %f56, %f54;
	ld.shared.f32 	%f58, [%r8+64];
	ld.shared.f32 	%f59, [%r9+2048];
	fma.rn.f32 	%f60, %f58, %f59, %f57;
	ld.shared.f32 	%f61, [%r8+68];
	ld.shared.f32 	%f62, [%r9+2176];
	fma.rn.f32 	%f63, %f61, %f62, %f60;
	ld.shared.f32 	%f64, [%r8+72];
	ld.shared.f32 	%f65, [%r9+2304];
	fma.rn.f32 	%f66, %f64, %f65, %f63;
	ld.shared.f32 	%f67, [%r8+76];
	ld.shared.f32 	%f68, [%r9+2432];
	fma.rn.f32 	%f69, %f67, %f68, %f66;
	ld.shared.f32 	%f70, [%r8+80];
	ld.shared.f32 	%f71, [%r9+2560];
	fma.rn.f32 	%f72, %f70, %f71, %f69;
	ld.shared.f32 	%f73, [%r8+84];
	ld.shared.f32 	%f74, [%r9+2688];
	fma.rn.f32 	%f75, %f73, %f74, %f72;
	ld.shared.f32 	%f76, [%r8+88];
	ld.shared.f32 	%f77, [%r9+2816];
	fma.rn.f32 	%f78, %f76, %f77, %f75;
	ld.shared.f32 	%f79, [%r8+92];
	ld.shared.f32 	%f80, [%r9+2944];
	fma.rn.f32 	%f81, %f79, %f80, %f78;
	ld.shared.f32 	%f82, [%r8+96];
	ld.shared.f32 	%f83, [%r9+3072];
	fma.rn.f32 	%f84, %f82, %f83, %f81;
	ld.shared.f32 	%f85, [%r8+100];
	ld.shared.f32 	%f86, [%r9+3200];
	fma.rn.f32 	%f87, %f85, %f86, %f84;
	ld.shared.f32 	%f88, [%r8+104];
	ld.shared.f32 	%f89, [%r9+3328];
	fma.rn.f32 	%f90, %f88, %f89, %f87;
	ld.shared.f32 	%f91, [%r8+108];
	ld.shared.f32 	%f92, [%r9+3456];
	fma.rn.f32 	%f93, %f91, %f92, %f90;
	ld.shared.f32 	%f94, [%r8+112];
	ld.shared.f32 	%f95, [%r9+3584];
	fma.rn.f32 	%f96, %f94, %f95, %f93;
	ld.shared.f32 	%f97, [%r8+116];
	ld.shared.f32 	%f98, [%r9+3712];
	fma.rn.f32 	%f99, %f97, %f98, %f96;
	ld.shared.f32 	%f100, [%r8+120];
	ld.shared.f32 	%f101, [%r9+3840];
	fma.rn.f32 	%f102, %f100, %f101, %f99;
	ld.shared.f32 	%f103, [%r8+124];
	ld.shared.f32 	%f104, [%r9+3968];
	fma.rn.f32 	%f109, %f103, %f104, %f102;
	bar.sync 	0;
	add.s32 	%r31, %r31, 32;
	add.s64 	%rd26, %rd26, 128;
	add.s64 	%rd25, %rd25, %rd3;
	setp.lt.s32 	%p2, %r31, %r12;
	@%p2 bra 	$L__BB0_2;
$L__BB0_3:
	shl.b32 	%r28, %r1, 5;
	mad.lo.s32 	%r29, %r13, %r5, %r28;
	cvt.s64.s32 	%rd19, %r29;
	cvta.to.global.u64 	%rd20, %rd10;
	mad.lo.s32 	%r30, %r13, %r3, %r4;
	cvt.s64.s32 	%rd21, %r30;
	add.s64 	%rd22, %rd19, %rd21;
	shl.b64 	%rd23, %rd22, 2;
	add.s64 	%rd24, %rd20, %rd23;
	ld.global.f32 	%f105, [%rd24];
	mul.f32 	%f106, %f5, %f105;
	fma.rn.f32 	%f107, %f4, %f109, %f106;
	st.global.f32 	[%rd24], %f107;
	ret;

}


// ===== COMPILED SASS (sm_100) =====

	.target	sm_100

	.elftype	@"ET_EXEC"


//--------------------- .note.nv.tkinfo           --------------------------
	.section	.note.nv.tkinfo,"",@"SHT_NOTE"
	.sectionflags	@"SHF_NOTE_NV_TKINFO"
	.tkinfo
        /*0018*/ 	.word	0x00000002
        /*0030*/ 	.string	""
        /*0030*/ 	.string	"ptxas"
        /*0030*/ 	.string	"Cuda compilation tools, release 13.0, V13.0.88"
        /*0030*/ 	.string	"Build cuda_13.0.r13.0/compiler.36424714_0"
        /*0030*/ 	.string	"-arch sm_100 -m 64 "



//--------------------- .note.nv.cuinfo           --------------------------
	.section	.note.nv.cuinfo,"",@"SHT_NOTE"
	.sectionflags	@"SHF_NOTE_NV_CUINFO"
        /*0018*/ 	.short	0x0002
        /*001a*/ 	.short	0x0064
        /*001c*/ 	.short	0x0082
	.zero		2


//--------------------- .nv.info                  --------------------------
	.section	.nv.info,"",@"SHT_CUDA_INFO"
	.align	4


	//----- nvinfo : EIATTR_REGCOUNT
	.align		4
        /*0000*/ 	.byte	0x04, 0x2f
        /*0002*/ 	.short	(.L_1 - .L_0)
	.align		4
.L_0:
        /*0004*/ 	.word	index@(_Z13shared_memoryPfS_S_S_iiiff)
        /*0008*/ 	.word	0x00000020


	//----- nvinfo : EIATTR_FRAME_SIZE
	.align		4
.L_1:
        /*000c*/ 	.byte	0x04, 0x11
        /*000e*/ 	.short	(.L_3 - .L_2)
	.align		4
.L_2:
        /*0010*/ 	.word	index@(_Z13shared_memoryPfS_S_S_iiiff)
        /*0014*/ 	.word	0x00000000


	//----- nvinfo : EIATTR_MIN_STACK_SIZE
	.align		4
.L_3:
        /*0018*/ 	.byte	0x04, 0x12
        /*001a*/ 	.short	(.L_5 - .L_4)
	.align		4
.L_4:
        /*001c*/ 	.word	index@(_Z13shared_memoryPfS_S_S_iiiff)
        /*0020*/ 	.word	0x00000000
.L_5:


//--------------------- .nv.compat                --------------------------
	.section	.nv.compat,"",@"SHT_CUDA_COMPAT_INFO"
	.align	4
        /*0000*/ 	.byte	0x02, 0x09, 0x00, 0x00, 0x02, 0x02, 0x01, 0x00, 0x02, 0x05, 0x05, 0x00, 0x03, 0x07, 0x01, 0x01
        /*0010*/ 	.byte	0x02, 0x03, 0x00, 0x00, 0x02, 0x06, 0x01, 0x00, 0x04, 0x0b, 0x08, 0x00, 0x09, 0x00, 0x00, 0x00
        /*0020*/ 	.byte	0x00, 0x00, 0x00, 0x00


//--------------------- .nv.info._Z13shared_memoryPfS_S_S_iiiff --------------------------
	.section	.nv.info._Z13shared_memoryPfS_S_S_iiiff,"",@"SHT_CUDA_INFO"
	.sectionflags	@""
	.align	4


	//----- nvinfo : EIATTR_CUDA_API_VERSION
	.align		4
        /*0000*/ 	.byte	0x04, 0x37
        /*0002*/ 	.short	(.L_7 - .L_6)
.L_6:
        /*0004*/ 	.word	0x00000082


	//----- nvinfo : EIATTR_KPARAM_INFO
	.align		4
.L_7:
        /*0008*/ 	.byte	0x04, 0x17
        /*000a*/ 	.short	(.L_9 - .L_8)
.L_8:
        /*000c*/ 	.word	0x00000000
        /*0010*/ 	.short	0x0008
        /*0012*/ 	.short	0x0030
        /*0014*/ 	.byte	0x00, 0xf0, 0x11, 0x00


	//----- nvinfo : EIATTR_KPARAM_INFO
	.align		4
.L_9:
        /*0018*/ 	.byte	0x04, 0x17
        /*001a*/ 	.short	(.L_11 - .L_10)
.L_10:
        /*001c*/ 	.word	0x00000000
        /*0020*/ 	.short	0x0007
        /*0022*/ 	.short	0x002c
        /*0024*/ 	.byte	0x00, 0xf0, 0x11, 0x00


	//----- nvinfo : EIATTR_KPARAM_INFO
	.align		4
.L_11:
        /*0028*/ 	.byte	0x04, 0x17
        /*002a*/ 	.short	(.L_13 - .L_12)
.L_12:
        /*002c*/ 	.word	0x00000000
        /*0030*/ 	.short	0x0006
        /*0032*/ 	.short	0x0028
        /*0034*/ 	.byte	0x00, 0xf0, 0x11, 0x00


	//----- nvinfo : EIATTR_KPARAM_INFO
	.align		4
.L_13:
        /*0038*/ 	.byte	0x04, 0x17
        /*003a*/ 	.short	(.L_15 - .L_14)
.L_14:
        /*003c*/ 	.word	0x00000000
        /*0040*/ 	.short	0x0005
        /*0042*/ 	.short	0x0024
        /*0044*/ 	.byte	0x00, 0xf0, 0x11, 0x00


	//----- nvinfo : EIATTR_KPARAM_INFO
	.align		4
.L_15:
        /*0048*/ 	.byte	0x04, 0x17
        /*004a*/ 	.short	(.L_17 - .L_16)
.L_16:
        /*004c*/ 	.word	0x00000000
        /*0050*/ 	.short	0x0004
        /*0052*/ 	.short	0x0020
        /*0054*/ 	.byte	0x00, 0xf0, 0x11, 0x00


	//----- nvinfo : EIATTR_KPARAM_INFO
	.align		4
.L_17:
        /*0058*/ 	.byte	0x04, 0x17
        /*005a*/ 	.short	(.L_19 - .L_18)
.L_18:
        /*005c*/ 	.word	0x00000000
        /*0060*/ 	.short	0x0003
        /*0062*/ 	.short	0x0018
        /*0064*/ 	.byte	0x00, 0xf5, 0x21, 0x00


	//----- nvinfo : EIATTR_KPARAM_INFO
	.align		4
.L_19:
        /*0068*/ 	.byte	0x04, 0x17
        /*006a*/ 	.short	(.L_21 - .L_20)
.L_20:
        /*006c*/ 	.word	0x00000000
        /*0070*/ 	.short	0x0002
        /*0072*/ 	.short	0x0010
        /*0074*/ 	.byte	0x00, 0xf5, 0x21, 0x00


	//----- nvinfo : EIATTR_KPARAM_INFO
	.align		4
.L_21:
        /*0078*/ 	.byte	0x04, 0x17
        /*007a*/ 	.short	(.L_23 - .L_22)
.L_22:
        /*007c*/ 	.word	0x00000000
        /*0080*/ 	.short	0x0001
        /*0082*/ 	.short	0x0008
        /*0084*/ 	.byte	0x00, 0xf5, 0x21, 0x00


	//----- nvinfo : EIATTR_KPARAM_INFO
	.align		4
.L_23:
        /*0088*/ 	.byte	0x04, 0x17
        /*008a*/ 	.short	(.L_25 - .L_24)
.L_24:
        /*008c*/ 	.word	0x00000000
        /*0090*/ 	.short	0x0000
        /*0092*/ 	.short	0x0000
        /*0094*/ 	.byte	0x00, 0xf5, 0x21, 0x00


	//----- nvinfo : EIATTR_SPARSE_MMA_MASK
	.align		4
.L_25:
        /*0098*/ 	.byte	0x03, 0x50
        /*009a*/ 	.short	0x0000


	//----- nvinfo : EIATTR_MAXREG_COUNT
	.align		4
        /*009c*/ 	.byte	0x03, 0x1b
        /*009e*/ 	.short	0x00ff


	//----- nvinfo : EIATTR_NUM_BARRIERS
	.align		4
        /*00a0*/ 	.byte	0x02, 0x4c
        /*00a2*/ 	.byte	0x01
	.zero		1


	//----- nvinfo : EIATTR_MERCURY_ISA_VERSION
	.align		4
        /*00a4*/ 	.byte	0x03, 0x5f
        /*00a6*/ 	.short	0x0101


	//----- nvinfo : EIATTR_VRC_CTA_INIT_COUNT
	.align		4
        /*00a8*/ 	.byte	0x02, 0x4a
	.zero		1
	.zero		1


	//----- nvinfo : EIATTR_EXIT_INSTR_OFFSETS
	.align		4
        /*00ac*/ 	.byte	0x04, 0x1c
        /*00ae*/ 	.short	(.L_27 - .L_26)


	//   ....[0]....
.L_26:
        /*00b0*/ 	.word	0x000008d0


	//----- nvinfo : EIATTR_CBANK_PARAM_SIZE
	.align		4
.L_27:
        /*00b4*/ 	.byte	0x03, 0x19
        /*00b6*/ 	.short	0x0034


	//----- nvinfo : EIATTR_PARAM_CBANK
	.align		4
        /*00b8*/ 	.byte	0x04, 0x0a
        /*00ba*/ 	.short	(.L_29 - .L_28)
	.align		4
.L_28:
        /*00bc*/ 	.word	index@(.nv.constant0._Z13shared_memoryPfS_S_S_iiiff)
        /*00c0*/ 	.short	0x0380
        /*00c2*/ 	.short	0x0034


	//----- nvinfo : EIATTR_SW_WAR
	.align		4
.L_29:
        /*00c4*/ 	.byte	0x04, 0x36
        /*00c6*/ 	.short	(.L_31 - .L_30)
.L_30:
        /*00c8*/ 	.word	0x00000008
.L_31:


//--------------------- .nv.callgraph             --------------------------
	.section	.nv.callgraph,"",@"SHT_CUDA_CALLGRAPH"
	.align	4
	.sectionentsize	8
	.align		4
        /*0000*/ 	.word	0x00000000
	.align		4
        /*0004*/ 	.word	0xffffffff
	.align		4
        /*0008*/ 	.word	0x00000000
	.align		4
        /*000c*/ 	.word	0xfffffffe
	.align		4
        /*0010*/ 	.word	0x00000000
	.align		4
        /*0014*/ 	.word	0xfffffffd
	.align		4
        /*0018*/ 	.word	0x00000000
	.align		4
        /*001c*/ 	.word	0xfffffffc


//--------------------- .text._Z13shared_memoryPfS_S_S_iiiff --------------------------
	.section	.text._Z13shared_memoryPfS_S_S_iiiff,"ax",@progbits
	.align	128
        .global         _Z13shared_memoryPfS_S_S_iiiff
        .type           _Z13shared_memoryPfS_S_S_iiiff,@function
        .size           _Z13shared_memoryPfS_S_S_iiiff,(.L_x_3 - _Z13shared_memoryPfS_S_S_iiiff)
        .other          _Z13shared_memoryPfS_S_S_iiiff,@"STO_CUDA_ENTRY STV_DEFAULT"
_Z13shared_memoryPfS_S_S_iiiff:
.text._Z13shared_memoryPfS_S_S_iiiff:
[----:B------:R-:W-:Y:S08]  /*0000*/  LDC R1, c[0x0][0x37c] ;  /* 0x0000df00ff017b82 */ /* 0x000ff00000000800 */
[----:B------:R-:W0:Y:S01]  /*0010*/  LDC R0, c[0x0][0x3a4] ;  /* 0x0000e900ff007b82 */ /* 0x000e220000000800 */
[----:B------:R-:W1:Y:S01]  /*0020*/  S2R R9, SR_TID.X ;  /* 0x0000000000097919 */ /* 0x000e620000002100 */
[----:B------:R-:W2:Y:S01]  /*0030*/  LDCU.64 UR8, c[0x0][0x358] ;  /* 0x00006b00ff0877ac */ /* 0x000ea20008000a00 */
[----:B------:R-:W-:Y:S01]  /*0040*/  HFMA2 R11, -RZ, RZ, 0, 0 ;  /* 0x00000000ff0b7431 */ /* 0x000fe200000001ff */
[----:B------:R-:W3:Y:S04]  /*0050*/  S2R R2, SR_CTAID.Y ;  /* 0x0000000000027919 */ /* 0x000ee80000002600 */
[----:B------:R-:W4:Y:S01]  /*0060*/  S2UR UR5, SR_CTAID.X ;  /* 0x00000000000579c3 */ /* 0x000f220000002500 */
[----:B0-----:R-:W-:Y:S01]  /*0070*/  ISETP.GE.AND P0, PT, R0, 0x1, PT ;  /* 0x000000010000780c */ /* 0x001fe20003f06270 */
[----:B----4-:R-:W-:Y:S01]  /*0080*/  USHF.L.U32 UR5, UR5, 0x5, URZ ;  /* 0x0000000505057899 */ /* 0x010fe200080006ff */
[----:B-1----:R-:W-:-:S02]  /*0090*/  SHF.R.U32.HI R18, RZ, 0x5, R9 ;  /* 0x00000005ff127819 */ /* 0x002fc40000011609 */
[----:B------:R-:W-:-:S09]  /*00a0*/  LOP3.LUT R19, R9, 0x1f, RZ, 0xc0, !PT ;  /* 0x0000001f09137812 */ /* 0x000fd200078ec0ff */
[----:B--23--:R-:W-:Y:S05]  /*00b0*/  @!P0 BRA `(.L_x_0) ;  /* 0x0000000400c88947 */ /* 0x00cfea0003800000 */
[----:B------:R-:W0:Y:S01]  /*00c0*/  LDC R10, c[0x0][0x3a8] ;  /* 0x0000ea00ff0a7b82 */ /* 0x000e220000000800 */
[----:B------:R-:W1:Y:S01]  /*00d0*/  LDCU.128 UR12, c[0x0][0x380] ;  /* 0x00007000ff0c77ac */ /* 0x000e620008000c00 */
[----:B------:R-:W-:Y:S01]  /*00e0*/  IMAD R4, R18, R0, R19 ;  /* 0x0000000012047224 */ /* 0x000fe200078e0213 */
[----:B------:R-:W-:Y:S01]  /*00f0*/  LOP3.LUT R8, R9, 0x3e0, RZ, 0xc0, !PT ;  /* 0x000003e009087812 */ /* 0x000fe200078ec0ff */
[----:B------:R-:W-:Y:S01]  /*0100*/  IMAD R3, R0, UR5, RZ ;  /* 0x0000000500037c24 */ /* 0x000fe2000f8e02ff */
[----:B------:R-:W-:Y:S01]  /*0110*/  UMOV UR4, 0x400 ;  /* 0x0000040000047882 */ /* 0x000fe20000000000 */
[----:B------:R-:W-:Y:S01]  /*0120*/  IMAD.WIDE.U32 R4, R4, 0x4, RZ ;  /* 0x0000000404047825 */ /* 0x000fe200078e00ff */
[----:B------:R-:W-:Y:S01]  /*0130*/  LOP3.LUT R8, R8, 0x1f, R9, 0xf8, !PT ;  /* 0x0000001f08087812 */ /* 0x000fe200078ef809 */
[----:B------:R-:W2:Y:S01]  /*0140*/  S2UR UR6, SR_CgaCtaId ;  /* 0x00000000000679c3 */ /* 0x000ea20000008800 */
[----:B------:R-:W-:Y:S01]  /*0150*/  MOV R11, RZ ;  /* 0x000000ff000b7202 */ /* 0x000fe20000000f00 */
[----:B------:R-:W-:-:S03]  /*0160*/  IMAD.WIDE R4, R3, 0x4, R4 ;  /* 0x0000000403047825 */ /* 0x000fc600078e0204 */
[----:B-1----:R-:W-:-:S04]  /*0170*/  IADD3 R4, P0, PT, R4, UR12, RZ ;  /* 0x0000000c04047c10 */ /* 0x002fc8000ff1e0ff */
[----:B------:R-:W-:Y:S01]  /*0180*/  IADD3.X R3, PT, PT, R5, UR13, RZ, P0, !PT ;  /* 0x0000000d05037c10 */ /* 0x000fe200087fe4ff */
[----:B0-----:R-:W-:-:S04]  /*0190*/  IMAD R6, R18, R10, R19 ;  /* 0x0000000a12067224 */ /* 0x001fc800078e0213 */
[----:B------:R-:W-:Y:S01]  /*01a0*/  IMAD.WIDE R6, R6, 0x4, RZ ;  /* 0x0000000406067825 */ /* 0x000fe200078e02ff */
[----:B--2---:R-:W-:-:S03]  /*01b0*/  ULEA UR7, UR6, UR4, 0x18 ;  /* 0x0000000406077291 */ /* 0x004fc6000f8ec0ff */
[----:B------:R-:W-:Y:S01]  /*01c0*/  IMAD.WIDE.U32 R6, R2, 0x80, R6 ;  /* 0x0000008002067825 */ /* 0x000fe200078e0006 */
[----:B------:R-:W-:Y:S02]  /*01d0*/  UIADD3 UR4, UPT, UPT, UR4, 0x1000, URZ ;  /* 0x0000100004047890 */ /* 0x000fe4000fffe0ff */
[----:B------:R-:W-:Y:S02]  /*01e0*/  LEA R17, R8, UR7, 0x2 ;  /* 0x0000000708117c11 */ /* 0x000fe4000f8e10ff */
[----:B------:R-:W-:Y:S01]  /*01f0*/  ULEA UR4, UR6, UR4, 0x18 ;  /* 0x0000000406047291 */ /* 0x000fe2000f8ec0ff */
[----:B------:R-:W-:Y:S02]  /*0200*/  IADD3 R20, P0, PT, R6, UR14, RZ ;  /* 0x0000000e06147c10 */ /* 0x000fe4000ff1e0ff */
[----:B------:R-:W-:Y:S02]  /*0210*/  SHF.L.U32 R6, R9, 0x2, RZ ;  /* 0x0000000209067819 */ /* 0x000fe400000006ff */
[----:B------:R-:W-:-:S02]  /*0220*/  IADD3.X R21, PT, PT, R7, UR15, RZ, P0, !PT ;  /* 0x0000000f07157c10 */ /* 0x000fc400087fe4ff */
[----:B------:R-:W-:Y:S02]  /*0230*/  LOP3.LUT R6, R6, 0xf80, RZ, 0xc0, !PT ;  /* 0x00000f8006067812 */ /* 0x000fe400078ec0ff */
[----:B------:R-:W-:Y:S02]  /*0240*/  SHF.L.U32 R7, R10, 0x5, RZ ;  /* 0x000000050a077819 */ /* 0x000fe400000006ff */
[----:B------:R-:W-:Y:S02]  /*0250*/  LEA R16, R8, UR4, 0x2 ;  /* 0x0000000408107c11 */ /* 0x000fe4000f8e10ff */
[----:B------:R-:W-:Y:S01]  /*0260*/  LEA R5, R19, UR4, 0x2 ;  /* 0x0000000413057c11 */ /* 0x000fe2000f8e10ff */
[----:B------:R-:W-:-:S06]  /*0270*/  UMOV UR4, URZ ;  /* 0x000000ff00047c82 */ /* 0x000fcc0008000000 */
.L_x_1:
[----:B------:R-:W-:Y:S01]  /*0280*/  MOV R8, R4 ;  /* 0x0000000400087202 */ /* 0x000fe20000000f00 */
[----:B------:R-:W2:Y:S01]  /*0290*/  LDG.E R27, desc[UR8][R20.64] ;  /* 0x00000008141b7981 */ /* 0x000ea2000c1e1900 */
[----:B------:R-:W-:-:S05]  /*02a0*/  MOV R9, R3 ;  /* 0x0000000300097202 */ /* 0x000fca0000000f00 */
[----:B------:R-:W3:Y:S04]  /*02b0*/  LDG.E R22, desc[UR8][R8.64] ;  /* 0x0000000808167981 */ /* 0x000ee8000c1e1900 */
[----:B---3--:R-:W-:Y:S04]  /*02c0*/  STS [R17], R22 ;  /* 0x0000001611007388 */ /* 0x008fe80000000800 */
[----:B--2---:R-:W-:Y:S01]  /*02d0*/  STS [R16], R27 ;  /* 0x0000001b10007388 */ /* 0x004fe20000000800 */
[----:B------:R-:W-:Y:S06]  /*02e0*/  BAR.SYNC.DEFER_BLOCKING 0x0 ;  /* 0x0000000000007b1d */ /* 0x000fec0000010000 */
[----:B------:R-:W-:Y:S04]  /*02f0*/  LDS R10, [R5] ;  /* 0x00000000050a7984 */ /* 0x000fe80000000800 */
[----:B------:R-:W0:Y:S04]  /*0300*/  LDS.128 R12, [R6+UR7] ;  /* 0x00000007060c7984 */ /* 0x000e280008000c00 */
[----:B------:R-:W1:Y:S04]  /*0310*/  LDS R29, [R5+0x80] ;  /* 0x00008000051d7984 */ /* 0x000e680000000800 */
[----:B------:R-:W2:Y:S04]  /*0320*/  LDS R23, [R5+0x100] ;  /* 0x0001000005177984 */ /* 0x000ea80000000800 */
[----:B------:R-:W3:Y:S04]  /*0330*/  LDS R24, [R5+0x180] ;  /* 0x0001800005187984 */ /* 0x000ee80000000800 */
[----:B------:R-:W-:Y:S04]  /*0340*/  LDS R25, [R5+0x200] ;  /* 0x0002000005197984 */ /* 0x000fe80000000800 */
[----:B------:R-:W-:Y:S04]  /*0350*/  LDS R22, [R5+0x280] ;  /* 0x0002800005167984 */ /* 0x000fe80000000800 */
[----:B------:R-:W-:Y:S01]  /*0360*/  LDS R26, [R5+0xb80] ;  /* 0x000b8000051a7984 */ /* 0x000fe20000000800 */
[----:B0-----:R-:W-:-:S03]  /*0370*/  FFMA R12, R12, R10, R11 ;  /* 0x0000000a0c0c7223 */ /* 0x001fc6000000000b */
[----:B------:R-:W0:Y:S01]  /*0380*/  LDS.128 R8, [R6+UR7+0x10] ;  /* 0x0000100706087984 */ /* 0x000e220008000c00 */
[----:B-1----:R-:W-:-:S04]  /*0390*/  FFMA R12, R29, R13, R12 ;  /* 0x0000000d1d0c7223 */ /* 0x002fc8000000000c */
[----:B--2---:R-:W-:Y:S02]  /*03a0*/  FFMA R13, R23, R14, R12 ;  /* 0x0000000e170d7223 */ /* 0x004fe4000000000c */
[----:B------:R-:W1:Y:S02]  /*03b0*/  LDS R23, [R5+0x300] ;  /* 0x0003000005177984 */ /* 0x000e640000000800 */
[----:B---3--:R-:W-:Y:S02]  /*03c0*/  FFMA R13, R24, R15, R13 ;  /* 0x0000000f180d7223 */ /* 0x008fe4000000000d */
[----:B------:R-:W2:Y:S02]  /*03d0*/  LDS R24, [R5+0x380] ;  /* 0x0003800005187984 */ /* 0x000ea40000000800 */
[----:B0-----:R-:W-:Y:S02]  /*03e0*/  FFMA R27, R8, R25, R13 ;  /* 0x00000019081b7223 */ /* 0x001fe4000000000d */
[----:B------:R-:W-:Y:S04]  /*03f0*/  LDS R25, [R5+0x400] ;  /* 0x0004000005197984 */ /* 0x000fe80000000800 */
[----:B------:R-:W0:Y:S01]  /*0400*/  LDS.128 R12, [R6+UR7+0x20] ;  /* 0x00002007060c7984 */ /* 0x000e220008000c00 */
[----:B------:R-:W-:-:S03]  /*0410*/  FFMA R8, R22, R9, R27 ;  /* 0x0000000916087223 */ /* 0x000fc6000000001b */
[----:B------:R-:W3:Y:S01]  /*0420*/  LDS R22, [R5+0x480] ;  /* 0x0004800005167984 */ /* 0x000ee20000000800 */
[----:B-1----:R-:W-:-:S03]  /*0430*/  FFMA R9, R23, R10, R8 ;  /* 0x0000000a17097223 */ /* 0x002fc60000000008 */
[----:B------:R-:W1:Y:S01]  /*0440*/  LDS R23, [R5+0x500] ;  /* 0x0005000005177984 */ /* 0x000e620000000800 */
[----:B--2---:R-:W-:-:S03]  /*0450*/  FFMA R9, R24, R11, R9 ;  /* 0x0000000b18097223 */ /* 0x004fc60000000009 */
[----:B------:R-:W2:Y:S01]  /*0460*/  LDS R24, [R5+0x580] ;  /* 0x0005800005187984 */ /* 0x000ea20000000800 */
[----:B0-----:R-:W-:-:S03]  /*0470*/  FFMA R27, R12, R25, R9 ;  /* 0x000000190c1b7223 */ /* 0x001fc60000000009 */
[----:B------:R-:W-:Y:S04]  /*0480*/  LDS R25, [R5+0x600] ;  /* 0x0006000005197984 */ /* 0x000fe80000000800 */
[----:B------:R-:W0:Y:S01]  /*0490*/  LDS.128 R8, [R6+UR7+0x30] ;  /* 0x0000300706087984 */ /* 0x000e220008000c00 */
[----:B---3--:R-:W-:-:S03]  /*04a0*/  FFMA R12, R22, R13, R27 ;  /* 0x0000000d160c7223 */ /* 0x008fc6000000001b */
        /* <DEDUP_REMOVED lines=22> */
[----:B------:R-:W-:Y:S01]  /*0610*/  LDS R24, [R5+0xc80] ;  /* 0x000c800005187984 */ /* 0x000fe20000000800 */
[----:B0-----:R-:W-:-:S03]  /*0620*/  FFMA R27, R8, R25, R13 ;  /* 0x00000019081b7223 */ /* 0x001fc6000000000d */
[----:B------:R-:W-:Y:S04]  /*0630*/  LDS R25, [R5+0xc00] ;  /* 0x000c000005197984 */ /* 0x000fe80000000800 */
[----:B------:R-:W0:Y:S01]  /*0640*/  LDS.128 R12, [R6+UR7+0x60] ;  /* 0x00006007060c7984 */ /* 0x000e220008000c00 */
[----:B---3--:R-:W-:-:S04]  /*0650*/  FFMA R22, R22, R9, R27 ;  /* 0x0000000916167223 */ /* 0x008fc8000000001b */
[----:B-1----:R-:W-:Y:S02]  /*0660*/  FFMA R9, R23, R10, R22 ;  /* 0x0000000a17097223 */ /* 0x002fe40000000016 */
[----:B------:R-:W1:Y:S02]  /*0670*/  LDS R23, [R5+0xd00] ;  /* 0x000d000005177984 */ /* 0x000e640000000800 */
[----:B------:R-:W-:Y:S02]  /*0680*/  FFMA R9, R26, R11, R9 ;  /* 0x0000000b1a097223 */ /* 0x000fe40000000009 */
[----:B------:R-:W2:Y:S02]  /*0690*/  LDS R22, [R5+0xd80] ;  /* 0x000d800005167984 */ /* 0x000ea40000000800 */
[----:B0-----:R-:W-:Y:S02]  /*06a0*/  FFMA R27, R12, R25, R9 ;  /* 0x000000190c1b7223 */ /* 0x001fe40000000009 */
[----:B------:R-:W-:Y:S04]  /*06b0*/  LDS R25, [R5+0xe00] ;  /* 0x000e000005197984 */ /* 0x000fe80000000800 */
[----:B------:R-:W0:Y:S01]  /*06c0*/  LDS.128 R8, [R6+UR7+0x70] ;  /* 0x0000700706087984 */ /* 0x000e220008000c00 */
[----:B------:R-:W-:-:S03]  /*06d0*/  FFMA R24, R24, R13, R27 ;  /* 0x0000000d18187223 */ /* 0x000fc6000000001b */
[----:B------:R-:W3:Y:S04]  /*06e0*/  LDS R27, [R5+0xe80] ;  /* 0x000e8000051b7984 */ /* 0x000ee80000000800 */
[----:B------:R-:W4:Y:S04]  /*06f0*/  LDS R13, [R5+0xf00] ;  /* 0x000f0000050d7984 */ /* 0x000f280000000800 */
[----:B------:R-:W5:Y:S01]  /*0700*/  LDS R12, [R5+0xf80] ;  /* 0x000f8000050c7984 */ /* 0x000f620000000800 */
[----:B------:R-:W-:Y:S01]  /*0710*/  UIADD3 UR4, UPT, UPT, UR4, 0x20, URZ ;  /* 0x0000002004047890 */ /* 0x000fe2000fffe0ff */
[----:B-1----:R-:W-:-:S04]  /*0720*/  FFMA R23, R23, R14, R24 ;  /* 0x0000000e17177223 */ /* 0x002fc80000000018 */
[----:B--2---:R-:W-:Y:S01]  /*0730*/  FFMA R15, R22, R15, R23 ;  /* 0x0000000f160f7223 */ /* 0x004fe20000000017 */
[----:B------:R-:W-:Y:S01]  /*0740*/  BAR.SYNC.DEFER_BLOCKING 0x0 ;  /* 0x0000000000007b1d */ /* 0x000fe20000010000 */
[----:B------:R-:W-:Y:S02]  /*0750*/  ISETP.LE.AND P0, PT, R0, UR4, PT ;  /* 0x0000000400007c0c */ /* 0x000fe4000bf03270 */
[----:B------:R-:W-:Y:S01]  /*0760*/  IADD3 R4, P1, PT, R4, 0x80, RZ ;  /* 0x0000008004047810 */ /* 0x000fe20007f3e0ff */
[----:B------:R-:W-:-:S03]  /*0770*/  IMAD.WIDE R20, R7, 0x4, R20 ;  /* 0x0000000407147825 */ /* 0x000fc600078e0214 */
[----:B------:R-:W-:Y:S01]  /*0780*/  IADD3.X R3, PT, PT, RZ, R3, RZ, P1, !PT ;  /* 0x00000003ff037210 */ /* 0x000fe20000ffe4ff */
[----:B0-----:R-:W-:-:S04]  /*0790*/  FFMA R8, R8, R25, R15 ;  /* 0x0000001908087223 */ /* 0x001fc8000000000f */
[----:B---3--:R-:W-:-:S04]  /*07a0*/  FFMA R8, R27, R9, R8 ;  /* 0x000000091b087223 */ /* 0x008fc80000000008 */
[----:B----4-:R-:W-:-:S04]  /*07b0*/  FFMA R13, R13, R10, R8 ;  /* 0x0000000a0d0d7223 */ /* 0x010fc80000000008 */
[----:B-----5:R-:W-:Y:S01]  /*07c0*/  FFMA R11, R12, R11, R13 ;  /* 0x0000000b0c0b7223 */ /* 0x020fe2000000000d */
[----:B------:R-:W-:Y:S06]  /*07d0*/  @!P0 BRA `(.L_x_1) ;  /* 0xfffffff800a88947 */ /* 0x000fec000383ffff */
.L_x_0:
[----:B------:R-:W0:Y:S01]  /*07e0*/  LDC.64 R4, c[0x0][0x3a8] ;  /* 0x0000ea00ff047b82 */ /* 0x000e220000000a00 */
[----:B------:R-:W1:Y:S01]  /*07f0*/  LDCU.64 UR6, c[0x0][0x390] ;  /* 0x00007200ff0677ac */ /* 0x000e620008000a00 */
[----:B------:R-:W-:Y:S01]  /*0800*/  SHF.L.U32 R3, R2, 0x5, RZ ;  /* 0x0000000502037819 */ /* 0x000fe200000006ff */
[----:B------:R-:W2:Y:S01]  /*0810*/  LDCU UR4, c[0x0][0x3b0] ;  /* 0x00007600ff0477ac */ /* 0x000ea20008000800 */
[----:B0-----:R-:W-:-:S03]  /*0820*/  IMAD R18, R18, R4, R19 ;  /* 0x0000000412127224 */ /* 0x001fc600078e0213 */
[----:B------:R-:W-:Y:S02]  /*0830*/  IMAD R3, R4, UR5, R3 ;  /* 0x0000000504037c24 */ /* 0x000fe4000f8e0203 */
[----:B------:R-:W-:-:S03]  /*0840*/  SHF.R.S32.HI R0, RZ, 0x1f, R18 ;  /* 0x0000001fff007819 */ /* 0x000fc60000011412 */
[----:B------:R-:W-:-:S04]  /*0850*/  IADD3 R4, P0, PT, R18, R3, RZ ;  /* 0x0000000312047210 */ /* 0x000fc80007f1e0ff */
[----:B------:R-:W-:Y:S02]  /*0860*/  LEA.HI.X.SX32 R3, R3, R0, 0x1, P0 ;  /* 0x0000000003037211 */ /* 0x000fe400000f0eff */
[----:B-1----:R-:W-:-:S04]  /*0870*/  LEA R2, P0, R4, UR6, 0x2 ;  /* 0x0000000604027c11 */ /* 0x002fc8000f8010ff */
[----:B------:R-:W-:-:S05]  /*0880*/  LEA.HI.X R3, R4, UR7, R3, 0x2, P0 ;  /* 0x0000000704037c11 */ /* 0x000fca00080f1403 */
[----:B------:R-:W2:Y:S02]  /*0890*/  LDG.E R0, desc[UR8][R2.64] ;  /* 0x0000000802007981 */ /* 0x000ea4000c1e1900 */
[----:B--2---:R-:W-:-:S04]  /*08a0*/  FMUL R0, R0, UR4 ;  /* 0x0000000400007c20 */ /* 0x004fc80008400000 */
[----:B------:R-:W-:-:S05]  /*08b0*/  FFMA R11, R11, R5, R0 ;  /* 0x000000050b0b7223 */ /* 0x000fca0000000000 */
[----:B------:R-:W-:Y:S01]  /*08c0*/  STG.E desc[UR8][R2.64], R11 ;  /* 0x0000000b02007986 */ /* 0x000fe2000c101908 */
[----:B------:R-:W-:Y:S05]  /*08d0*/  EXIT ;  /* 0x000000000000794d */ /* 0x000fea0003800000 */
.L_x_2:
[----:B------:R-:W-:-:S00]  /*08e0*/  BRA `(.L_x_2) ;  /* 0xfffffffc00fc7947 */ /* 0x000fc0000383ffff */
[----:B------:R-:W-:-:S00]  /*08f0*/  NOP ;  /* 0x0000000000007918 */ /* 0x000fc00000000000 */
        /* <DEDUP_REMOVED lines=8> */
.L_x_3:


//--------------------- .nv.shared._Z13shared_memoryPfS_S_S_iiiff --------------------------
	.section	.nv.shared._Z13shared_memoryPfS_S_S_iiiff,"aw",@nobits
	.sectionflags	@""
	.align	4
.nv.shared._Z13shared_memoryPfS_S_S_iiiff:
	.zero		9216


//--------------------- .nv.shared.reserved.0     --------------------------
	.section	.nv.shared.reserved.0,"aw",@nobits
	.weak		__nv_reservedSMEM_offset_0_alias
	.size		__nv_reservedSMEM_offset_0_alias, 0, 64
	.other		__nv_reservedSMEM_offset_0_alias,@"STO_CUDA_RESERVED_SHARED STV_DEFAULT"
__nv_reservedSMEM_offset_0_alias:
	.zero		0
	.zero		64


//--------------------- .nv.constant0._Z13shared_memoryPfS_S_S_iiiff --------------------------
	.section	.nv.constant0._Z13shared_memoryPfS_S_S_iiiff,"a",@progbits
	.sectionflags	@""
	.align	4
.nv.constant0._Z13shared_memoryPfS_S_S_iiiff:
	.zero		948


//--------------------- SYMBOLS --------------------------

	.type		.nv.reservedSmem.offset0,@object
	.size		.nv.reservedSmem.offset0,0x4
	.type		.nv.reservedSmem.cap,@object
	.size		.nv.reservedSmem.cap,0x4
